//
// Generated by NVIDIA NVVM Compiler
//
// Compiler Build ID: CL-36424714
// Cuda compilation tools, release 13.0, V13.0.88
// Based on NVVM 20.0.0
//

.version 9.0
.target sm_100
.address_size 64

	// .globl	_Z15transposeMatrixPiS_ii

.visible .entry _Z15transposeMatrixPiS_ii(
	.param .u64 .ptr .align 1 _Z15transposeMatrixPiS_ii_param_0,
	.param .u64 .ptr .align 1 _Z15transposeMatrixPiS_ii_param_1,
	.param .u32 _Z15transposeMatrixPiS_ii_param_2,
	.param .u32 _Z15transposeMatrixPiS_ii_param_3
)
{
	.reg .pred 	%p<4>;
	.reg .b32 	%r<16>;
	.reg .b64 	%rd<9>;

	ld.param.u64 	%rd1, [_Z15transposeMatrixPiS_ii_param_0];
	ld.param.u64 	%rd2, [_Z15transposeMatrixPiS_ii_param_1];
	ld.param.u32 	%r3, [_Z15transposeMatrixPiS_ii_param_2];
	ld.param.u32 	%r5, [_Z15transposeMatrixPiS_ii_param_3];
	mov.u32 	%r6, %ctaid.x;
	mov.u32 	%r7, %ntid.x;
	mov.u32 	%r8, %tid.x;
	mad.lo.s32 	%r1, %r6, %r7, %r8;
	mov.u32 	%r9, %ctaid.y;
	mov.u32 	%r10, %ntid.y;
	mov.u32 	%r11, %tid.y;
	mad.lo.s32 	%r12, %r9, %r10, %r11;
	setp.ge.s32 	%p1, %r1, %r3;
	setp.ge.s32 	%p2, %r12, %r5;
	or.pred  	%p3, %p1, %p2;
	@%p3 bra 	$L__BB0_2;
	cvta.to.global.u64 	%rd3, %rd1;
	cvta.to.global.u64 	%rd4, %rd2;
	mad.lo.s32 	%r13, %r3, %r12, %r1;
	mad.lo.s32 	%r14, %r5, %r1, %r12;
	mul.wide.s32 	%rd5, %r13, 4;
	add.s64 	%rd6, %rd3, %rd5;
	ld.global.u32 	%r15, [%rd6];
	mul.wide.s32 	%rd7, %r14, 4;
	add.s64 	%rd8, %rd4, %rd7;
	st.global.u32 	[%rd8], %r15;
$L__BB0_2:
	ret;

}


// ===== COMPILED SASS (sm_100) =====

	.target	sm_100

	.elftype	@"ET_EXEC"


//--------------------- .note.nv.tkinfo           --------------------------
	.section	.note.nv.tkinfo,"",@"SHT_NOTE"
	.sectionflags	@"SHF_NOTE_NV_TKINFO"
	.tkinfo
        /*0018*/ 	.word	0x00000002
        /*0030*/ 	.string	""
        /*0030*/ 	.string	"ptxas"
        /*0030*/ 	.string	"Cuda compilation tools, release 13.0, V13.0.88"
        /*0030*/ 	.string	"Build cuda_13.0.r13.0/compiler.36424714_0"
        /*0030*/ 	.string	"-arch sm_100 -m 64 "



//--------------------- .note.nv.cuinfo           --------------------------
	.section	.note.nv.cuinfo,"",@"SHT_NOTE"
	.sectionflags	@"SHF_NOTE_NV_CUINFO"
        /*0018*/ 	.short	0x0002
        /*001a*/ 	.short	0x0064
        /*001c*/ 	.short	0x0082
	.zero		2


//--------------------- .nv.info                  --------------------------
	.section	.nv.info,"",@"SHT_CUDA_INFO"
	.align	4


	//----- nvinfo : EIATTR_REGCOUNT
	.align		4
        /*0000*/ 	.byte	0x04, 0x2f
        /*0002*/ 	.short	(.L_1 - .L_0)
	.align		4
.L_0:
        /*0004*/ 	.word	index@(_Z15transposeMatrixPiS_ii)
        /*0008*/ 	.word	0x0000000a


	//----- nvinfo : EIATTR_FRAME_SIZE
	.align		4
.L_1:
        /*000c*/ 	.byte	0x04, 0x11
        /*000e*/ 	.short	(.L_3 - .L_2)
	.align		4
.L_2:
        /*0010*/ 	.word	index@(_Z15transposeMatrixPiS_ii)
        /*0014*/ 	.word	0x00000000


	//----- nvinfo : EIATTR_MIN_STACK_SIZE
	.align		4
.L_3:
        /*0018*/ 	.byte	0x04, 0x12
        /*001a*/ 	.short	(.L_5 - .L_4)
	.align		4
.L_4:
        /*001c*/ 	.word	index@(_Z15transposeMatrixPiS_ii)
        /*0020*/ 	.word	0x00000000
.L_5:


//--------------------- .nv.compat                --------------------------
	.section	.nv.compat,"",@"SHT_CUDA_COMPAT_INFO"
	.align	4
        /*0000*/ 	.byte	0x02, 0x09, 0x00, 0x00, 0x02, 0x02, 0x01, 0x00, 0x02, 0x05, 0x05, 0x00, 0x03, 0x07, 0x01, 0x01
        /*0010*/ 	.byte	0x02, 0x03, 0x00, 0x00, 0x02, 0x06, 0x01, 0x00, 0x04, 0x0b, 0x08, 0x00, 0x09, 0x00, 0x00, 0x00
        /*0020*/ 	.byte	0x00, 0x00, 0x00, 0x00


//--------------------- .nv.info._Z15transposeMatrixPiS_ii --------------------------
	.section	.nv.info._Z15transposeMatrixPiS_ii,"",@"SHT_CUDA_INFO"
	.sectionflags	@""
	.align	4


	//----- nvinfo : EIATTR_CUDA_API_VERSION
	.align		4
        /*0000*/ 	.byte	0x04, 0x37
        /*0002*/ 	.short	(.L_7 - .L_6)
.L_6:
        /*0004*/ 	.word	0x00000082


	//----- nvinfo : EIATTR_KPARAM_INFO
	.align		4
.L_7:
        /*0008*/ 	.byte	0x04, 0x17
        /*000a*/ 	.short	(.L_9 - .L_8)
.L_8:
        /*000c*/ 	.word	0x00000000
        /*0010*/ 	.short	0x0003
        /*0012*/ 	.short	0x0014
        /*0014*/ 	.byte	0x00, 0xf0, 0x11, 0x00


	//----- nvinfo : EIATTR_KPARAM_INFO
	.align		4
.L_9:
        /*0018*/ 	.byte	0x04, 0x17
        /*001a*/ 	.short	(.L_11 - .L_10)
.L_10:
        /*001c*/ 	.word	0x00000000
        /*0020*/ 	.short	0x0002
        /*0022*/ 	.short	0x0010
        /*0024*/ 	.byte	0x00, 0xf0, 0x11, 0x00


	//----- nvinfo : EIATTR_KPARAM_INFO
	.align		4
.L_11:
        /*0028*/ 	.byte	0x04, 0x17
        /*002a*/ 	.short	(.L_13 - .L_12)
.L_12:
        /*002c*/ 	.word	0x00000000
        /*0030*/ 	.short	0x0001
        /*0032*/ 	.short	0x0008
        /*0034*/ 	.byte	0x00, 0xf5, 0x21, 0x00


	//----- nvinfo : EIATTR_KPARAM_INFO
	.align		4
.L_13:
        /*0038*/ 	.byte	0x04, 0x17
        /*003a*/ 	.short	(.L_15 - .L_14)
.L_14:
        /*003c*/ 	.word	0x00000000
        /*0040*/ 	.short	0x0000
        /*0042*/ 	.short	0x0000
        /*0044*/ 	.byte	0x00, 0xf5, 0x21, 0x00


	//----- nvinfo : EIATTR_SPARSE_MMA_MASK
	.align		4
.L_15:
        /*0048*/ 	.byte	0x03, 0x50
        /*004a*/ 	.short	0x0000


	//----- nvinfo : EIATTR_MAXREG_COUNT
	.align		4
        /*004c*/ 	.byte	0x03, 0x1b
        /*004e*/ 	.short	0x00ff


	//----- nvinfo : EIATTR_MERCURY_ISA_VERSION
	.align		4
        /*0050*/ 	.byte	0x03, 0x5f
        /*0052*/ 	.short	0x0101


	//----- nvinfo : EIATTR_VRC_CTA_INIT_COUNT
	.align		4
        /*0054*/ 	.byte	0x02, 0x4a
	.zero		1
	.zero		1


	//----- nvinfo : EIATTR_EXIT_INSTR_OFFSETS
	.align		4
        /*0058*/ 	.byte	0x04, 0x1c
        /*005a*/ 	.short	(.L_17 - .L_16)


	//   ....[0]....
.L_16:
        /*005c*/ 	.word	0x000000c0


	//   ....[1]....
        /*0060*/ 	.word	0x00000160


	//----- nvinfo : EIATTR_CBANK_PARAM_SIZE
	.align		4
.L_17:
        /*0064*/ 	.byte	0x03, 0x19
        /*0066*/ 	.short	0x0018


	//----- nvinfo : EIATTR_PARAM_CBANK
	.align		4
        /*0068*/ 	.byte	0x04, 0x0a
        /*006a*/ 	.short	(.L_19 - .L_18)
	.align		4
.L_18:
        /*006c*/ 	.word	index@(.nv.constant0._Z15transposeMatrixPiS_ii)
        /*0070*/ 	.short	0x0380
        /*0072*/ 	.short	0x0018


	//----- nvinfo : EIATTR_SW_WAR
	.align		4
.L_19:
        /*0074*/ 	.byte	0x04, 0x36
        /*0076*/ 	.short	(.L_21 - .L_20)
.L_20:
        /*0078*/ 	.word	0x00000008
.L_21:


//--------------------- .nv.callgraph             --------------------------
	.section	.nv.callgraph,"",@"SHT_CUDA_CALLGRAPH"
	.align	4
	.sectionentsize	8
	.align		4
        /*0000*/ 	.word	0x00000000
	.align		4
        /*0004*/ 	.word	0xffffffff
	.align		4
        /*0008*/ 	.word	0x00000000
	.align		4
        /*000c*/ 	.word	0xfffffffe
	.align		4
        /*0010*/ 	.word	0x00000000
	.align		4
        /*0014*/ 	.word	0xfffffffd
	.align		4
        /*0018*/ 	.word	0x00000000
	.align		4
        /*001c*/ 	.word	0xfffffffc


//--------------------- .text._Z15transposeMatrixPiS_ii --------------------------
	.section	.text._Z15transposeMatrixPiS_ii,"ax",@progbits
	.align	128
        .global         _Z15transposeMatrixPiS_ii
        .type           _Z15transposeMatrixPiS_ii,@function
        .size           _Z15transposeMatrixPiS_ii,(.L_x_1 - _Z15transposeMatrixPiS_ii)
        .other          _Z15transposeMatrixPiS_ii,@"STO_CUDA_ENTRY STV_DEFAULT"
_Z15transposeMatrixPiS_ii:
.text._Z15transposeMatrixPiS_ii:
[----:B------:R-:W-:Y:S01]  /*0000*/  LDC R1, c[0x0][0x37c] ;  /* 0x0000df00ff017b82 */ /* 0x000fe20000000800 */
[----:B------:R-:W0:Y:S07]  /*0010*/  S2R R2, SR_TID.Y ;  /* 0x0000000000027919 */ /* 0x000e2e0000002200 */
[----:B------:R-:W1:Y:S01]  /*0020*/  LDC R0, c[0x0][0x360] ;  /* 0x0000d800ff007b82 */ /* 0x000e620000000800 */
[----:B------:R-:W2:Y:S01]  /*0030*/  LDCU.64 UR6, c[0x0][0x390] ;  /* 0x00007200ff0677ac */ /* 0x000ea20008000a00 */
[----:B------:R-:W1:Y:S06]  /*0040*/  S2R R3, SR_TID.X ;  /* 0x0000000000037919 */ /* 0x000e6c0000002100 */
[----:B------:R-:W0:Y:S08]  /*0050*/  S2UR UR5, SR_CTAID.Y ;  /* 0x00000000000579c3 */ /* 0x000e300000002600 */
[----:B------:R-:W0:Y:S08]  /*0060*/  LDC R7, c[0x0][0x364] ;  /* 0x0000d900ff077b82 */ /* 0x000e300000000800 */
[----:B------:R-:W1:Y:S01]  /*0070*/  S2UR UR4, SR_CTAID.X ;  /* 0x00000000000479c3 */ /* 0x000e620000002500 */
[----:B0-----:R-:W-:-:S05]  /*0080*/  IMAD R7, R7, UR5, R2 ;  /* 0x0000000507077c24 */ /* 0x001fca000f8e0202 */
[----:B--2---:R-:W-:Y:S01]  /*0090*/  ISETP.GE.AND P0, PT, R7, UR7, PT ;  /* 0x0000000707007c0c */ /* 0x004fe2000bf06270 */
[----:B-1----:R-:W-:-:S05]  /*00a0*/  IMAD R0, R0, UR4, R3 ;  /* 0x0000000400007c24 */ /* 0x002fca000f8e0203 */
[----:B------:R-:W-:-:S13]  /*00b0*/  ISETP.GE.OR P0, PT, R0, UR6, P0 ;  /* 0x0000000600007c0c */ /* 0x000fda0008706670 */
[----:B------:R-:W-:Y:S05]  /*00c0*/  @P0 EXIT ;  /* 0x000000000000094d */ /* 0x000fea0003800000 */
[----:B------:R-:W0:Y:S01]  /*00d0*/  LDC.64 R2, c[0x0][0x380] ;  /* 0x0000e000ff027b82 */ /* 0x000e220000000a00 */
[----:B------:R-:W1:Y:S01]  /*00e0*/  LDCU.64 UR4, c[0x0][0x358] ;  /* 0x00006b00ff0477ac */ /* 0x000e620008000a00 */
[----:B------:R-:W-:-:S04]  /*00f0*/  IMAD R5, R7, UR6, R0 ;  /* 0x0000000607057c24 */ /* 0x000fc8000f8e0200 */
[----:B0-----:R-:W-:Y:S02]  /*0100*/  IMAD.WIDE R2, R5, 0x4, R2 ;  /* 0x0000000405027825 */ /* 0x001fe400078e0202 */
[----:B------:R-:W0:Y:S04]  /*0110*/  LDC.64 R4, c[0x0][0x388] ;  /* 0x0000e200ff047b82 */ /* 0x000e280000000a00 */
[----:B-1----:R-:W2:Y:S01]  /*0120*/  LDG.E R3, desc[UR4][R2.64] ;  /* 0x0000000402037981 */ /* 0x002ea2000c1e1900 */
[----:B------:R-:W-:-:S04]  /*0130*/  IMAD R7, R0, UR7, R7 ;  /* 0x0000000700077c24 */ /* 0x000fc8000f8e0207 */
[----:B0-----:R-:W-:-:S05]  /*0140*/  IMAD.WIDE R4, R7, 0x4, R4 ;  /* 0x0000000407047825 */ /* 0x001fca00078e0204 */
[----:B--2---:R-:W-:Y:S01]  /*0150*/  STG.E desc[UR4][R4.64], R3 ;  /* 0x0000000304007986 */ /* 0x004fe2000c101904 */
[----:B------:R-:W-:Y:S05]  /*0160*/  EXIT ;  /* 0x000000000000794d */ /* 0x000fea0003800000 */
.L_x_0:
[----:B------:R-:W-:-:S00]  /*0170*/  BRA `(.L_x_0) ;  /* 0xfffffffc00fc7947 */ /* 0x000fc0000383ffff */
[----:B------:R-:W-:-:S00]  /*0180*/  NOP ;  /* 0x0000000000007918 */ /* 0x000fc00000000000 */
[----:B------:R-:W-:-:S00]  /*0190*/  NOP ;  /* 0x0000000000007918 */ /* 0x000fc00000000000 */
[----:B------:R-:W-:-:S00]  /*01a0*/  NOP ;  /* 0x0000000000007918 */ /* 0x000fc00000000000 */
[----:B------:R-:W-:-:S00]  /*01b0*/  NOP ;  /* 0x0000000000007918 */ /* 0x000fc00000000000 */
[----:B------:R-:W-:-:S00]  /*01c0*/  NOP ;  /* 0x0000000000007918 */ /* 0x000fc00000000000 */
[----:B------:R-:W-:-:S00]  /*01d0*/  NOP ;  /* 0x0000000000007918 */ /* 0x000fc00000000000 */
[----:B------:R-:W-:-:S00]  /*01e0*/  NOP ;  /* 0x0000000000007918 */ /* 0x000fc00000000000 */
[----:B------:R-:W-:-:S00]  /*01f0*/  NOP ;  /* 0x0000000000007918 */ /* 0x000fc00000000000 */
.L_x_1:


//--------------------- .nv.shared.reserved.0     --------------------------
	.section	.nv.shared.reserved.0,"aw",@nobits
	.weak		__nv_reservedSMEM_offset_0_alias
	.size		__nv_reservedSMEM_offset_0_alias, 0, 64
	.other		__nv_reservedSMEM_offset_0_alias,@"STO_CUDA_RESERVED_SHARED STV_DEFAULT"
__nv_reservedSMEM_offset_0_alias:
	.zero		0
	.zero		64


//--------------------- .nv.constant0._Z15transposeMatrixPiS_ii --------------------------
	.section	.nv.constant0._Z15transposeMatrixPiS_ii,"a",@progbits
	.sectionflags	@""
	.align	4
.nv.constant0._Z15transposeMatrixPiS_ii:
	.zero		920


//--------------------- SYMBOLS --------------------------

	.type		.nv.reservedSmem.offset0,@object
	.size		.nv.reservedSmem.offset0,0x4
